//
// Generated by NVIDIA NVVM Compiler
//
// Compiler Build ID: CL-36424714
// Cuda compilation tools, release 13.0, V13.0.88
// Based on NVVM 20.0.0
//

.version 9.0
.target sm_100
.address_size 64

	// .globl	_Z12test_max_minv

.visible .entry _Z12test_max_minv()
{


	ret;

}


// ===== COMPILED SASS (sm_100) =====

	.target	sm_100

	.elftype	@"ET_EXEC"


//--------------------- .note.nv.tkinfo           --------------------------
	.section	.note.nv.tkinfo,"",@"SHT_NOTE"
	.sectionflags	@"SHF_NOTE_NV_TKINFO"
	.tkinfo
        /*0018*/ 	.word	0x00000002
        /*0030*/ 	.string	""
        /*0030*/ 	.string	"ptxas"
        /*0030*/ 	.string	"Cuda compilation tools, release 13.0, V13.0.88"
        /*0030*/ 	.string	"Build cuda_13.0.r13.0/compiler.36424714_0"
        /*0030*/ 	.string	"-arch sm_100 -m 64 "



//--------------------- .note.nv.cuinfo           --------------------------
	.section	.note.nv.cuinfo,"",@"SHT_NOTE"
	.sectionflags	@"SHF_NOTE_NV_CUINFO"
        /*0018*/ 	.short	0x0002
        /*001a*/ 	.short	0x0064
        /*001c*/ 	.short	0x0082
	.zero		2


//--------------------- .nv.info                  --------------------------
	.section	.nv.info,"",@"SHT_CUDA_INFO"
	.align	4


	//----- nvinfo : EIATTR_REGCOUNT
	.align		4
        /*0000*/ 	.byte	0x04, 0x2f
        /*0002*/ 	.short	(.L_1 - .L_0)
	.align		4
.L_0:
        /*0004*/ 	.word	index@(_Z12test_max_minv)
        /*0008*/ 	.word	0x00000004


	//----- nvinfo : EIATTR_FRAME_SIZE
	.align		4
.L_1:
        /*000c*/ 	.byte	0x04, 0x11
        /*000e*/ 	.short	(.L_3 - .L_2)
	.align		4
.L_2:
        /*0010*/ 	.word	index@(_Z12test_max_minv)
        /*0014*/ 	.word	0x00000000


	//----- nvinfo : EIATTR_MIN_STACK_SIZE
	.align		4
.L_3:
        /*0018*/ 	.byte	0x04, 0x12
        /*001a*/ 	.short	(.L_5 - .L_4)
	.align		4
.L_4:
        /*001c*/ 	.word	index@(_Z12test_max_minv)
        /*0020*/ 	.word	0x00000000
.L_5:


//--------------------- .nv.compat                --------------------------
	.section	.nv.compat,"",@"SHT_CUDA_COMPAT_INFO"
	.align	4
        /*0000*/ 	.byte	0x02, 0x09, 0x00, 0x00, 0x02, 0x02, 0x01, 0x00, 0x02, 0x05, 0x05, 0x00, 0x03, 0x07, 0x01, 0x01
        /*0010*/ 	.byte	0x02, 0x03, 0x00, 0x00, 0x02, 0x06, 0x01, 0x00, 0x04, 0x0b, 0x08, 0x00, 0x09, 0x00, 0x00, 0x00
        /*0020*/ 	.byte	0x00, 0x00, 0x00, 0x00


//--------------------- .nv.info._Z12test_max_minv --------------------------
	.section	.nv.info._Z12test_max_minv,"",@"SHT_CUDA_INFO"
	.sectionflags	@""
	.align	4


	//----- nvinfo : EIATTR_CUDA_API_VERSION
	.align		4
        /*0000*/ 	.byte	0x04, 0x37
        /*0002*/ 	.short	(.L_7 - .L_6)
.L_6:
        /*0004*/ 	.word	0x00000082


	//----- nvinfo : EIATTR_SPARSE_MMA_MASK
	.align		4
.L_7:
        /*0008*/ 	.byte	0x03, 0x50
        /*000a*/ 	.short	0x0000


	//----- nvinfo : EIATTR_MAXREG_COUNT
	.align		4
        /*000c*/ 	.byte	0x03, 0x1b
        /*000e*/ 	.short	0x00ff


	//----- nvinfo : EIATTR_MERCURY_ISA_VERSION
	.align		4
        /*0010*/ 	.byte	0x03, 0x5f
        /*0012*/ 	.short	0x0101


	//----- nvinfo : EIATTR_VRC_CTA_INIT_COUNT
	.align		4
        /*0014*/ 	.byte	0x02, 0x4a
	.zero		1
	.zero		1


	//----- nvinfo : EIATTR_EXIT_INSTR_OFFSETS
	.align		4
        /*0018*/ 	.byte	0x04, 0x1c
        /*001a*/ 	.short	(.L_9 - .L_8)


	//   ....[0]....
.L_8:
        /*001c*/ 	.word	0x00000010


	//----- nvinfo : EIATTR_SW_WAR
	.align		4
.L_9:
        /*0020*/ 	.byte	0x04, 0x36
        /*0022*/ 	.short	(.L_11 - .L_10)
.L_10:
        /*0024*/ 	.word	0x00000008
.L_11:


//--------------------- .nv.callgraph             --------------------------
	.section	.nv.callgraph,"",@"SHT_CUDA_CALLGRAPH"
	.align	4
	.sectionentsize	8
	.align		4
        /*0000*/ 	.word	0x00000000
	.align		4
        /*0004*/ 	.word	0xffffffff
	.align		4
        /*0008*/ 	.word	0x00000000
	.align		4
        /*000c*/ 	.word	0xfffffffe
	.align		4
        /*0010*/ 	.word	0x00000000
	.align		4
        /*0014*/ 	.word	0xfffffffd
	.align		4
        /*0018*/ 	.word	0x00000000
	.align		4
        /*001c*/ 	.word	0xfffffffc


//--------------------- .text._Z12test_max_minv   --------------------------
	.section	.text._Z12test_max_minv,"ax",@progbits
	.align	128
        .global         _Z12test_max_minv
        .type           _Z12test_max_minv,@function
        .size           _Z12test_max_minv,(.L_x_1 - _Z12test_max_minv)
        .other          _Z12test_max_minv,@"STO_CUDA_ENTRY STV_DEFAULT"
_Z12test_max_minv:
.text._Z12test_max_minv:
[----:B------:R-:W-:Y:S01]  /*0000*/  LDC R1, c[0x0][0x37c] ;  /* 0x0000df00ff017b82 */ /* 0x000fe20000000800 */
[----:B------:R-:W-:Y:S05]  /*0010*/  EXIT ;  /* 0x000000000000794d */ /* 0x000fea0003800000 */
.L_x_0:
[----:B------:R-:W-:-:S00]  /*0020*/  BRA `(.L_x_0) ;  /* 0xfffffffc00fc7947 */ /* 0x000fc0000383ffff */
[----:B------:R-:W-:-:S00]  /*0030*/  NOP ;  /* 0x0000000000007918 */ /* 0x000fc00000000000 */
        /* <DEDUP_REMOVED lines=12> */
.L_x_1:


//--------------------- .nv.shared.reserved.0     --------------------------
	.section	.nv.shared.reserved.0,"aw",@nobits
	.weak		__nv_reservedSMEM_offset_0_alias
	.size		__nv_reservedSMEM_offset_0_alias, 0, 64
	.other		__nv_reservedSMEM_offset_0_alias,@"STO_CUDA_RESERVED_SHARED STV_DEFAULT"
__nv_reservedSMEM_offset_0_alias:
	.zero		0
	.zero		64


//--------------------- .nv.constant0._Z12test_max_minv --------------------------
	.section	.nv.constant0._Z12test_max_minv,"a",@progbits
	.sectionflags	@""
	.align	4
.nv.constant0._Z12test_max_minv:
	.zero		896


//--------------------- SYMBOLS --------------------------

	.type		.nv.reservedSmem.offset0,@object
	.size		.nv.reservedSmem.offset0,0x4
